	.headerflags	@"EF_CUDA_TEXMODE_UNIFIED EF_CUDA_64BIT_ADDRESS EF_CUDA_ACCELERATORS EF_CUDA_SM90 EF_CUDA_VIRTUAL_SM(EF_CUDA_SM90)"
	.elftype	@"ET_EXEC"


//--------------------- .nv.info                  --------------------------
	.section	.nv.info,"",@"SHT_CUDA_INFO"
	.align	4


	//----- nvinfo : EIATTR_REGCOUNT
	.align		4
        /*0000*/ 	.byte	0x04, 0x2f
        /*0002*/ 	.short	(.L_1 - .L_0)
	.align		4
.L_0:
        /*0004*/ 	.word	index@(triton_poi_fused_convolution_21)
        /*0008*/ 	.word	0x0000001a


	//----- nvinfo : EIATTR_MIN_STACK_SIZE
	.align		4
.L_1:
        /*000c*/ 	.byte	0x04, 0x12
        /*000e*/ 	.short	(.L_3 - .L_2)
	.align		4
.L_2:
        /*0010*/ 	.word	index@(triton_poi_fused_convolution_21)
        /*0014*/ 	.word	0x00000000


	//----- nvinfo : EIATTR_FRAME_SIZE
	.align		4
.L_3:
        /*0018*/ 	.byte	0x04, 0x11
        /*001a*/ 	.short	(.L_5 - .L_4)
	.align		4
.L_4:
        /*001c*/ 	.word	index@(triton_poi_fused_convolution_21)
        /*0020*/ 	.word	0x00000000


	//----- nvinfo : EIATTR_MIN_STACK_SIZE
	.align		4
.L_5:
        /*0024*/ 	.byte	0x04, 0x12
        /*0026*/ 	.short	(.L_7 - .L_6)
	.align		4
.L_6:
        /*0028*/ 	.word	index@(triton_poi_fused_convolution_21)
        /*002c*/ 	.word	0x00000000
.L_7:


//--------------------- .nv.info.triton_poi_fused_convolution_21 --------------------------
	.section	.nv.info.triton_poi_fused_convolution_21,"",@"SHT_CUDA_INFO"
	.sectionflags	@""
	.align	4


	//----- nvinfo : EIATTR_CUDA_API_VERSION
	.align		4
        /*0000*/ 	.byte	0x04, 0x37
        /*0002*/ 	.short	(.L_9 - .L_8)
.L_8:
        /*0004*/ 	.word	0x0000007c


	//----- nvinfo : EIATTR_KPARAM_INFO
	.align		4
.L_9:
        /*0008*/ 	.byte	0x04, 0x17
        /*000a*/ 	.short	(.L_11 - .L_10)
.L_10:
        /*000c*/ 	.word	0x00000000
        /*0010*/ 	.short	0x0003
        /*0012*/ 	.short	0x0014
        /*0014*/ 	.byte	0x00, 0xf0, 0x11, 0x00


	//----- nvinfo : EIATTR_KPARAM_INFO
	.align		4
.L_11:
        /*0018*/ 	.byte	0x04, 0x17
        /*001a*/ 	.short	(.L_13 - .L_12)
.L_12:
        /*001c*/ 	.word	0x00000000
        /*0020*/ 	.short	0x0002
        /*0022*/ 	.short	0x0010
        /*0024*/ 	.byte	0x00, 0xf0, 0x11, 0x00


	//----- nvinfo : EIATTR_KPARAM_INFO
	.align		4
.L_13:
        /*0028*/ 	.byte	0x04, 0x17
        /*002a*/ 	.short	(.L_15 - .L_14)
.L_14:
        /*002c*/ 	.word	0x00000000
        /*0030*/ 	.short	0x0001
        /*0032*/ 	.short	0x0008
        /*0034*/ 	.byte	0x00, 0xf4, 0x21, 0x00


	//----- nvinfo : EIATTR_KPARAM_INFO
	.align		4
.L_15:
        /*0038*/ 	.byte	0x04, 0x17
        /*003a*/ 	.short	(.L_17 - .L_16)
.L_16:
        /*003c*/ 	.word	0x00000000
        /*0040*/ 	.short	0x0000
        /*0042*/ 	.short	0x0000
        /*0044*/ 	.byte	0x00, 0xf4, 0x21, 0x00


	//----- nvinfo : EIATTR_SPARSE_MMA_MASK
	.align		4
.L_17:
        /*0048*/ 	.byte	0x03, 0x50
        /*004a*/ 	.short	0x0000


	//----- nvinfo : EIATTR_MAXREG_COUNT
	.align		4
        /*004c*/ 	.byte	0x03, 0x1b
        /*004e*/ 	.short	0x00ff


	//----- nvinfo : EIATTR_EXIT_INSTR_OFFSETS
	.align		4
        /*0050*/ 	.byte	0x04, 0x1c
        /*0052*/ 	.short	(.L_19 - .L_18)


	//   ....[0]....
.L_18:
        /*0054*/ 	.word	0x000004f0


	//   ....[1]....
        /*0058*/ 	.word	0x00000540


	//----- nvinfo : EIATTR_REQNTID
	.align		4
.L_19:
        /*005c*/ 	.byte	0x04, 0x10
        /*005e*/ 	.short	(.L_21 - .L_20)
.L_20:
        /*0060*/ 	.word	0x00000080
        /*0064*/ 	.word	0x00000001
        /*0068*/ 	.word	0x00000001


	//----- nvinfo : EIATTR_CBANK_PARAM_SIZE
	.align		4
.L_21:
        /*006c*/ 	.byte	0x03, 0x19
        /*006e*/ 	.short	0x0018


	//----- nvinfo : EIATTR_PARAM_CBANK
	.align		4
        /*0070*/ 	.byte	0x04, 0x0a
        /*0072*/ 	.short	(.L_23 - .L_22)
	.align		4
.L_22:
        /*0074*/ 	.word	index@(.nv.constant0.triton_poi_fused_convolution_21)
        /*0078*/ 	.short	0x0210
        /*007a*/ 	.short	0x0018


	//----- nvinfo : EIATTR_SW_WAR
	.align		4
.L_23:
        /*007c*/ 	.byte	0x04, 0x36
        /*007e*/ 	.short	(.L_25 - .L_24)
.L_24:
        /*0080*/ 	.word	0x00000008
.L_25:


//--------------------- .nv.callgraph             --------------------------
	.section	.nv.callgraph,"",@"SHT_CUDA_CALLGRAPH"
	.align	4
	.sectionentsize	8
	.align		4
        /*0000*/ 	.word	0x00000000
	.align		4
        /*0004*/ 	.word	0xffffffff
	.align		4
        /*0008*/ 	.word	0x00000000
	.align		4
        /*000c*/ 	.word	0xfffffffe
	.align		4
        /*0010*/ 	.word	0x00000000
	.align		4
        /*0014*/ 	.word	0xfffffffd
	.align		4
        /*0018*/ 	.word	0x00000000
	.align		4
        /*001c*/ 	.word	0xfffffffc


//--------------------- .text.triton_poi_fused_convolution_21 --------------------------
	.section	.text.triton_poi_fused_convolution_21,"ax",@progbits
	.sectionflags	@"SHF_BARRIERS=1"
	.align	128
        .global         triton_poi_fused_convolution_21
        .type           triton_poi_fused_convolution_21,@function
        .size           triton_poi_fused_convolution_21,(.L_x_1 - triton_poi_fused_convolution_21)
        .other          triton_poi_fused_convolution_21,@"STO_CUDA_ENTRY STV_DEFAULT"
triton_poi_fused_convolution_21:
.text.triton_poi_fused_convolution_21:
[----:B------:R-:W0:Y:S02]  /*0000*/  LDC R1, c[0x0][0x28] ;  /* 0x00000a00ff017b82 */ /* 0x000e240000000800 */
[----:B------:R-:W1:Y:S01]  /*0010*/  S2R R12, SR_TID.X ;  /* 0x00000000000c7919 */ /* 0x000e620000002100 */
[----:B------:R-:W2:Y:S01]  /*0020*/  LDC.64 R8, c[0x0][0x210] ;  /* 0x00008400ff087b82 */ /* 0x000ea20000000a00 */
[----:B------:R-:W-:Y:S01]  /*0030*/  ULDC.64 UR6, c[0x0][0x208] ;  /* 0x0000820000067ab9 */ /* 0x000fe20000000a00 */
[----:B------:R-:W3:Y:S01]  /*0040*/  S2R R3, SR_CTAID.X ;  /* 0x0000000000037919 */ /* 0x000ee20000002500 */
[----:B------:R-:W4:Y:S01]  /*0050*/  S2R R16, SR_CTAID.Y ;  /* 0x0000000000107919 */ /* 0x000f220000002600 */
[----:B------:R-:W-:Y:S02]  /*0060*/  CS2R R10, SRZ ;  /* 0x00000000000a7805 */ /* 0x000fe4000001ff00 */
[----:B-1----:R-:W-:Y:S01]  /*0070*/  SHF.R.U32.HI R0, RZ, 0x3, R12 ;  /* 0x00000003ff007819 */ /* 0x002fe2000001160c */
[----:B------:R-:W-:Y:S02]  /*0080*/  IMAD.SHL.U32 R2, R12, 0x4, RZ ;  /* 0x000000040c027824 */ /* 0x000fe400078e00ff */
[----:B---3--:R-:W-:Y:S01]  /*0090*/  IMAD.SHL.U32 R3, R3, 0x20, RZ ;  /* 0x0000002003037824 */ /* 0x008fe200078e00ff */
[----:B------:R-:W-:Y:S01]  /*00a0*/  SGXT.U32 R0, R0, 0x4 ;  /* 0x000000040000781a */ /* 0x000fe20000000000 */
[----:B----4-:R-:W-:-:S03]  /*00b0*/  IMAD.SHL.U32 R17, R16, 0x20, RZ ;  /* 0x0000002010117824 */ /* 0x010fc600078e00ff */
[----:B------:R-:W-:Y:S02]  /*00c0*/  LOP3.LUT R6, R3, 0x1c, R2, 0xf8, !PT ;  /* 0x0000001c03067812 */ /* 0x000fe400078ef802 */
[----:B------:R-:W-:Y:S02]  /*00d0*/  LOP3.LUT R4, R17, R0, RZ, 0xfc, !PT ;  /* 0x0000000011047212 */ /* 0x000fe400078efcff */
[----:B------:R-:W-:Y:S02]  /*00e0*/  ISETP.GE.AND P0, PT, R6, 0x40, PT ;  /* 0x000000400600780c */ /* 0x000fe40003f06270 */
[----:B------:R-:W-:Y:S01]  /*00f0*/  LOP3.LUT R5, R17, 0x10, R0, 0xfe, !PT ;  /* 0x0000001011057812 */ /* 0x000fe200078efe00 */
[----:B------:R-:W-:-:S04]  /*0100*/  IMAD R15, R4, 0x40, R6 ;  /* 0x00000040040f7824 */ /* 0x000fc800078e0206 */
[----:B------:R-:W-:Y:S01]  /*0110*/  IMAD R19, R5, 0x40, R6 ;  /* 0x0000004005137824 */ /* 0x000fe200078e0206 */
[----:B------:R-:W-:Y:S02]  /*0120*/  CS2R R4, SRZ ;  /* 0x0000000000047805 */ /* 0x000fe4000001ff00 */
[----:B------:R-:W-:Y:S01]  /*0130*/  CS2R R6, SRZ ;  /* 0x0000000000067805 */ /* 0x000fe2000001ff00 */
[----:B--2---:R-:W-:-:S04]  /*0140*/  IMAD.WIDE R14, R15, 0x4, R8 ;  /* 0x000000040f0e7825 */ /* 0x004fc800078e0208 */
[----:B------:R-:W-:Y:S01]  /*0150*/  IMAD.WIDE R18, R19, 0x4, R8 ;  /* 0x0000000413127825 */ /* 0x000fe200078e0208 */
[----:B------:R-:W-:Y:S01]  /*0160*/  CS2R R8, SRZ ;  /* 0x0000000000087805 */ /* 0x000fe2000001ff00 */
[----:B------:R1:W2:Y:S05]  /*0170*/  @!P0 LDG.E.EL.128 R4, desc[UR6][R14.64] ;  /* 0x000000060e048981 */ /* 0x0002aa000c2e1d00 */
[----:B------:R3:W4:Y:S01]  /*0180*/  @!P0 LDG.E.EL.128 R8, desc[UR6][R18.64] ;  /* 0x0000000612088981 */ /* 0x000722000c2e1d00 */
[----:B------:R-:W5:Y:S01]  /*0190*/  S2UR UR5, SR_CgaCtaId ;  /* 0x00000000000579c3 */ /* 0x000f620000008800 */
[----:B------:R-:W-:Y:S01]  /*01a0*/  IMAD.SHL.U32 R13, R12, 0x80, RZ ;  /* 0x000000800c0d7824 */ /* 0x000fe200078e00ff */
[----:B------:R-:W-:Y:S01]  /*01b0*/  UMOV UR4, 0x400 ;  /* 0x0000040000047882 */ /* 0x000fe20000000000 */
[----:B------:R-:W-:-:S02]  /*01c0*/  SHF.R.U32.HI R12, RZ, 0x1, R12 ;  /* 0x00000001ff0c7819 */ /* 0x000fc4000001160c */
[----:B------:R-:W-:Y:S02]  /*01d0*/  SHF.R.S32.HI R16, RZ, 0x1a, R16 ;  /* 0x0000001aff107819 */ /* 0x000fe40000011410 */
[----:B------:R-:W-:Y:S02]  /*01e0*/  LOP3.LUT R13, R13, 0x380, RZ, 0xc0, !PT ;  /* 0x000003800d0d7812 */ /* 0x000fe400078ec0ff */
[----:B------:R-:W-:Y:S02]  /*01f0*/  LOP3.LUT R23, R12, 0x3c, RZ, 0xc0, !PT ;  /* 0x0000003c0c177812 */ /* 0x000fe400078ec0ff */
[----:B------:R-:W-:Y:S02]  /*0200*/  SHF.R.U32.HI R20, RZ, 0x3, R13 ;  /* 0x00000003ff147819 */ /* 0x000fe4000001160d */
[C---:B-1----:R-:W-:Y:S02]  /*0210*/  LOP3.LUT R14, R13.reuse, R0, RZ, 0xfc, !PT ;  /* 0x000000000d0e7212 */ /* 0x042fe400078efcff */
[----:B------:R-:W-:-:S02]  /*0220*/  LOP3.LUT R15, R13, 0x20, RZ, 0xfc, !PT ;  /* 0x000000200d0f7812 */ /* 0x000fc400078efcff */
[C---:B------:R-:W-:Y:S02]  /*0230*/  LOP3.LUT R21, R13.reuse, 0x40, RZ, 0xfc, !PT ;  /* 0x000000400d157812 */ /* 0x040fe400078efcff */
[----:B------:R-:W-:Y:S02]  /*0240*/  LOP3.LUT R20, R20, R13, R0, 0xfe, !PT ;  /* 0x0000000d14147212 */ /* 0x000fe400078efe00 */
[----:B------:R-:W-:Y:S02]  /*0250*/  LOP3.LUT R13, R13, 0x60, RZ, 0xfc, !PT ;  /* 0x000000600d0d7812 */ /* 0x000fe400078efcff */
[-C--:B------:R-:W-:Y:S01]  /*0260*/  LEA.HI R15, R15, R14.reuse, RZ, 0x1d ;  /* 0x0000000e0f0f7211 */ /* 0x080fe200078fe8ff */
[----:B-----5:R-:W-:Y:S01]  /*0270*/  UPRMT UR4, UR5, 0x654, UR4 ;  /* 0x0000065405047896 */ /* 0x020fe20008000004 */
[-C--:B------:R-:W-:Y:S02]  /*0280*/  LEA.HI R21, R21, R14.reuse, RZ, 0x1d ;  /* 0x0000000e15157211 */ /* 0x080fe400078fe8ff */
[----:B------:R-:W-:-:S02]  /*0290*/  LEA.HI R13, R13, R14, RZ, 0x1d ;  /* 0x0000000e0d0d7211 */ /* 0x000fc400078fe8ff */
[----:B---3--:R-:W-:Y:S02]  /*02a0*/  LOP3.LUT R18, R2, 0x1fc, RZ, 0xc0, !PT ;  /* 0x000001fc02127812 */ /* 0x008fe400078ec0ff */
[----:B------:R-:W-:Y:S02]  /*02b0*/  LEA R19, R20, UR4, 0x2 ;  /* 0x0000000414137c11 */ /* 0x000fe4000f8e10ff */
[----:B------:R-:W-:Y:S01]  /*02c0*/  LEA R20, R15, UR4, 0x2 ;  /* 0x000000040f147c11 */ /* 0x000fe2000f8e10ff */
[----:B------:R-:W-:Y:S01]  /*02d0*/  IMAD.IADD R23, R18, 0x1, R23 ;  /* 0x0000000112177824 */ /* 0x000fe200078e0217 */
[----:B------:R-:W-:Y:S02]  /*02e0*/  LEA R21, R21, UR4, 0x2 ;  /* 0x0000000415157c11 */ /* 0x000fe4000f8e10ff */
[----:B------:R-:W-:Y:S02]  /*02f0*/  LEA R22, R13, UR4, 0x2 ;  /* 0x000000040d167c11 */ /* 0x000fe4000f8e10ff */
[----:B------:R-:W-:-:S02]  /*0300*/  LEA R12, R23, UR4, 0x2 ;  /* 0x00000004170c7c11 */ /* 0x000fc4000f8e10ff */
[----:B------:R-:W-:Y:S02]  /*0310*/  LOP3.LUT R2, R17, 0x1c, R2, 0xf8, !PT ;  /* 0x0000001c11027812 */ /* 0x000fe400078ef802 */
[----:B------:R-:W-:-:S04]  /*0320*/  SGXT R17, R16, 0x1 ;  /* 0x000000011011781a */ /* 0x000fc80000000200 */
[----:B------:R-:W-:Y:S01]  /*0330*/  LEA.HI R17, R17, R2, RZ, 0x8 ;  /* 0x0000000211117211 */ /* 0x000fe200078f40ff */
[----:B--2---:R-:W-:Y:S04]  /*0340*/  STS [R19], R4 ;  /* 0x0000000413007388 */ /* 0x004fe80000000800 */
[----:B------:R1:W-:Y:S04]  /*0350*/  STS [R20+0x80], R5 ;  /* 0x0000800514007388 */ /* 0x0003e80000000800 */
[----:B------:R2:W-:Y:S04]  /*0360*/  STS [R21+0x100], R6 ;  /* 0x0001000615007388 */ /* 0x0005e80000000800 */
[----:B------:R3:W-:Y:S01]  /*0370*/  STS [R22+0x180], R7 ;  /* 0x0001800716007388 */ /* 0x0007e20000000800 */
[----:B-1----:R-:W1:Y:S03]  /*0380*/  LDC.64 R4, c[0x0][0x218] ;  /* 0x00008600ff047b82 */ /* 0x002e660000000a00 */
[----:B----4-:R4:W-:Y:S01]  /*0390*/  STS [R19+0x40], R8 ;  /* 0x0000400813007388 */ /* 0x0109e20000000800 */
[C---:B--2---:R-:W-:Y:S01]  /*03a0*/  IMAD.SHL.U32 R6, R17.reuse, 0x40, RZ ;  /* 0x0000004011067824 */ /* 0x044fe200078e00ff */
[----:B------:R-:W-:-:S02]  /*03b0*/  LOP3.LUT R17, R17, 0xffffff00, RZ, 0xc0, !PT ;  /* 0xffffff0011117812 */ /* 0x000fc400078ec0ff */
[----:B------:R2:W-:Y:S02]  /*03c0*/  STS [R20+0xc0], R9 ;  /* 0x0000c00914007388 */ /* 0x0005e40000000800 */
[----:B---3--:R-:W-:Y:S02]  /*03d0*/  LOP3.LUT R7, R6, 0xffffc000, RZ, 0xc0, !PT ;  /* 0xffffc00006077812 */ /* 0x008fe400078ec0ff */
[----:B------:R-:W-:Y:S01]  /*03e0*/  STS [R21+0x140], R10 ;  /* 0x0001400a15007388 */ /* 0x000fe20000000800 */
[----:B------:R-:W-:Y:S02]  /*03f0*/  LOP3.LUT R6, R3, R0, RZ, 0xfc, !PT ;  /* 0x0000000003067212 */ /* 0x000fe400078efcff */
[----:B----4-:R-:W-:Y:S01]  /*0400*/  LOP3.LUT R8, R18, 0x200, RZ, 0xfc, !PT ;  /* 0x0000020012087812 */ /* 0x010fe200078efcff */
[----:B------:R-:W-:Y:S01]  /*0410*/  STS [R22+0x1c0], R11 ;  /* 0x0001c00b16007388 */ /* 0x000fe20000000800 */
[----:B------:R-:W-:Y:S02]  /*0420*/  LOP3.LUT R0, R3, 0x10, R0, 0xfe, !PT ;  /* 0x0000001003007812 */ /* 0x000fe400078efe00 */
[----:B------:R-:W-:Y:S01]  /*0430*/  SHF.R.U32.HI R8, RZ, 0x3, R8 ;  /* 0x00000003ff087819 */ /* 0x000fe20000011608 */
[----:B------:R-:W-:Y:S01]  /*0440*/  BAR.SYNC.DEFER_BLOCKING 0x0 ;  /* 0x0000000000007b1d */ /* 0x000fe20000010000 */
[----:B------:R-:W-:-:S02]  /*0450*/  IADD3 R7, R7, R2, -R17 ;  /* 0x0000000207077210 */ /* 0x000fc40007ffe811 */
[----:B------:R-:W-:Y:S02]  /*0460*/  ISETP.GE.AND P1, PT, R6, 0x40, PT ;  /* 0x000000400600780c */ /* 0x000fe40003f26270 */
[----:B------:R-:W-:Y:S01]  /*0470*/  ISETP.GE.AND P0, PT, R0, 0x40, PT ;  /* 0x000000400000780c */ /* 0x000fe20003f06270 */
[----:B------:R-:W-:Y:S01]  /*0480*/  IMAD R3, R6, 0x100, R7 ;  /* 0x0000010006037824 */ /* 0x000fe200078e0207 */
[----:B--2---:R-:W-:-:S03]  /*0490*/  LOP3.LUT R9, R8, 0x7c, RZ, 0xc0, !PT ;  /* 0x0000007c08097812 */ /* 0x004fc600078ec0ff */
[----:B-1----:R-:W-:-:S04]  /*04a0*/  IMAD.WIDE R2, R3, 0x4, R4 ;  /* 0x0000000403027825 */ /* 0x002fc800078e0204 */
[----:B------:R-:W-:-:S05]  /*04b0*/  IMAD.IADD R9, R18, 0x1, R9 ;  /* 0x0000000112097824 */ /* 0x000fca00078e0209 */
[----:B------:R-:W-:Y:S01]  /*04c0*/  LEA R9, R9, UR4, 0x2 ;  /* 0x0000000409097c11 */ /* 0x000fe2000f8e10ff */
[----:B------:R-:W1:Y:S04]  /*04d0*/  LDS.128 R12, [R12] ;  /* 0x000000000c0c7984 */ /* 0x000e680000000c00 */
[----:B-1----:R1:W-:Y:S01]  /*04e0*/  @!P1 STG.E.128 desc[UR6][R2.64], R12 ;  /* 0x0000000c02009986 */ /* 0x0023e2000c101d06 */
[----:B------:R-:W-:Y:S05]  /*04f0*/  @P0 EXIT ;  /* 0x000000000000094d */ /* 0x000fea0003800000 */
[----:B------:R-:W0:Y:S01]  /*0500*/  LDS.128 R8, [R9+0x800] ;  /* 0x0008000009087984 */ /* 0x000e220000000c00 */
[----:B------:R-:W-:-:S04]  /*0510*/  IMAD R7, R0, 0x100, R7 ;  /* 0x0000010000077824 */ /* 0x000fc800078e0207 */
[----:B------:R-:W-:-:S05]  /*0520*/  IMAD.WIDE R4, R7, 0x4, R4 ;  /* 0x0000000407047825 */ /* 0x000fca00078e0204 */
[----:B0-----:R-:W-:Y:S01]  /*0530*/  STG.E.128 desc[UR6][R4.64], R8 ;  /* 0x0000000804007986 */ /* 0x001fe2000c101d06 */
[----:B------:R-:W-:Y:S05]  /*0540*/  EXIT ;  /* 0x000000000000794d */ /* 0x000fea0003800000 */
.L_x_0:
[----:B------:R-:W-:-:S00]  /*0550*/  BRA `(.L_x_0) ;  /* 0xfffffffc00fc7947 */ /* 0x000fc0000383ffff */
[----:B------:R-:W-:-:S00]  /*0560*/  NOP ;  /* 0x0000000000007918 */ /* 0x000fc00000000000 */
        /* <DEDUP_REMOVED lines=9> */
.L_x_1:


//--------------------- .nv.shared.triton_poi_fused_convolution_21 --------------------------
	.section	.nv.shared.triton_poi_fused_convolution_21,"aw",@nobits
	.sectionflags	@""
	.align	16
	.zero		1024


//--------------------- .nv.constant0.triton_poi_fused_convolution_21 --------------------------
	.section	.nv.constant0.triton_poi_fused_convolution_21,"a",@progbits
	.sectionflags	@""
	.align	4
.nv.constant0.triton_poi_fused_convolution_21:
	.zero		552
